//
// Generated by NVIDIA NVVM Compiler
//
// Compiler Build ID: CL-36424714
// Cuda compilation tools, release 13.0, V13.0.88
// Based on NVVM 20.0.0
//

.version 9.0
.target sm_100
.address_size 64

	// .globl	_Z17aggregationKernelPh14cudaPitchedPtrjjjm

.visible .entry _Z17aggregationKernelPh14cudaPitchedPtrjjjm(
	.param .u64 .ptr .align 1 _Z17aggregationKernelPh14cudaPitchedPtrjjjm_param_0,
	.param .align 8 .b8 _Z17aggregationKernelPh14cudaPitchedPtrjjjm_param_1[32],
	.param .u32 _Z17aggregationKernelPh14cudaPitchedPtrjjjm_param_2,
	.param .u32 _Z17aggregationKernelPh14cudaPitchedPtrjjjm_param_3,
	.param .u32 _Z17aggregationKernelPh14cudaPitchedPtrjjjm_param_4,
	.param .u64 _Z17aggregationKernelPh14cudaPitchedPtrjjjm_param_5
)
{
	.reg .pred 	%p<28>;
	.reg .b16 	%rs<5>;
	.reg .b32 	%r<115>;
	.reg .b64 	%rd<51>;

	ld.param.u64 	%rd11, [_Z17aggregationKernelPh14cudaPitchedPtrjjjm_param_0];
	ld.param.u64 	%rd2, [_Z17aggregationKernelPh14cudaPitchedPtrjjjm_param_1+8];
	ld.param.u64 	%rd13, [_Z17aggregationKernelPh14cudaPitchedPtrjjjm_param_1];
	ld.param.u32 	%r34, [_Z17aggregationKernelPh14cudaPitchedPtrjjjm_param_2];
	ld.param.u32 	%r35, [_Z17aggregationKernelPh14cudaPitchedPtrjjjm_param_3];
	ld.param.u32 	%r33, [_Z17aggregationKernelPh14cudaPitchedPtrjjjm_param_4];
	ld.param.u64 	%rd12, [_Z17aggregationKernelPh14cudaPitchedPtrjjjm_param_5];
	cvta.to.global.u64 	%rd1, %rd13;
	mov.u32 	%r36, %ntid.x;
	mov.u32 	%r37, %ctaid.x;
	mov.u32 	%r38, %tid.x;
	mad.lo.s32 	%r1, %r36, %r37, %r38;
	mov.u32 	%r39, %ntid.y;
	mov.u32 	%r40, %ctaid.y;
	mov.u32 	%r41, %tid.y;
	mad.lo.s32 	%r42, %r39, %r40, %r41;
	setp.ge.u32 	%p1, %r1, %r34;
	setp.ge.u32 	%p2, %r42, %r35;
	or.pred  	%p3, %p1, %p2;
	@%p3 bra 	$L__BB0_15;
	cvt.u64.u32 	%rd3, %r35;
	setp.eq.s32 	%p4, %r33, 0;
	mov.b16 	%rs4, 0;
	@%p4 bra 	$L__BB0_14;
	cvt.u64.u32 	%rd4, %r42;
	and.b32  	%r3, %r33, 7;
	setp.lt.u32 	%p5, %r33, 8;
	mov.b32 	%r105, -1;
	mov.b32 	%r107, 0;
	mov.u32 	%r114, %r107;
	@%p5 bra 	$L__BB0_5;
	and.b32  	%r107, %r33, -8;
	mul.wide.s32 	%rd14, %r1, 4;
	mad.lo.s64 	%rd15, %rd2, %rd4, %rd14;
	add.s64 	%rd50, %rd1, %rd15;
	mul.lo.s64 	%rd6, %rd2, %rd3;
	shl.b64 	%rd7, %rd6, 3;
	mov.b32 	%r105, -1;
	mov.b32 	%r99, 0;
	mov.u32 	%r114, %r99;
$L__BB0_4:
	.pragma "nounroll";
	ld.global.u32 	%r48, [%rd50];
	setp.gt.u32 	%p6, %r105, %r48;
	min.u32 	%r49, %r105, %r48;
	selp.b32 	%r50, %r99, %r114, %p6;
	add.s64 	%rd16, %rd50, %rd6;
	ld.global.u32 	%r51, [%rd16];
	setp.gt.u32 	%p7, %r49, %r51;
	min.u32 	%r52, %r49, %r51;
	add.s32 	%r53, %r99, 1;
	selp.b32 	%r54, %r53, %r50, %p7;
	add.s64 	%rd17, %rd16, %rd6;
	ld.global.u32 	%r55, [%rd17];
	setp.gt.u32 	%p8, %r52, %r55;
	min.u32 	%r56, %r52, %r55;
	add.s32 	%r57, %r99, 2;
	selp.b32 	%r58, %r57, %r54, %p8;
	add.s64 	%rd18, %rd17, %rd6;
	ld.global.u32 	%r59, [%rd18];
	setp.gt.u32 	%p9, %r56, %r59;
	min.u32 	%r60, %r56, %r59;
	add.s32 	%r61, %r99, 3;
	selp.b32 	%r62, %r61, %r58, %p9;
	add.s64 	%rd19, %rd18, %rd6;
	ld.global.u32 	%r63, [%rd19];
	setp.gt.u32 	%p10, %r60, %r63;
	min.u32 	%r64, %r60, %r63;
	add.s32 	%r65, %r99, 4;
	selp.b32 	%r66, %r65, %r62, %p10;
	add.s64 	%rd20, %rd19, %rd6;
	ld.global.u32 	%r67, [%rd20];
	setp.gt.u32 	%p11, %r64, %r67;
	min.u32 	%r68, %r64, %r67;
	add.s32 	%r69, %r99, 5;
	selp.b32 	%r70, %r69, %r66, %p11;
	add.s64 	%rd21, %rd20, %rd6;
	ld.global.u32 	%r71, [%rd21];
	setp.gt.u32 	%p12, %r68, %r71;
	min.u32 	%r72, %r68, %r71;
	add.s32 	%r73, %r99, 6;
	selp.b32 	%r74, %r73, %r70, %p12;
	add.s64 	%rd22, %rd21, %rd6;
	ld.global.u32 	%r75, [%rd22];
	setp.gt.u32 	%p13, %r72, %r75;
	min.u32 	%r105, %r72, %r75;
	add.s32 	%r76, %r99, 7;
	selp.b32 	%r114, %r76, %r74, %p13;
	add.s64 	%rd50, %rd50, %rd7;
	add.s32 	%r99, %r99, 8;
	setp.ne.s32 	%p14, %r99, %r107;
	@%p14 bra 	$L__BB0_4;
$L__BB0_5:
	setp.eq.s32 	%p15, %r3, 0;
	@%p15 bra 	$L__BB0_13;
	mul.wide.s32 	%rd23, %r1, 4;
	add.s64 	%rd10, %rd1, %rd23;
	and.b32  	%r15, %r33, 3;
	setp.lt.u32 	%p16, %r3, 4;
	@%p16 bra 	$L__BB0_8;
	cvt.u64.u32 	%rd24, %r107;
	mad.lo.s64 	%rd25, %rd24, %rd3, %rd4;
	mad.lo.s64 	%rd26, %rd25, %rd2, %rd10;
	ld.global.u32 	%r78, [%rd26];
	setp.gt.u32 	%p17, %r105, %r78;
	min.u32 	%r79, %r105, %r78;
	selp.b32 	%r80, %r107, %r114, %p17;
	add.s32 	%r81, %r107, 1;
	cvt.u64.u32 	%rd27, %r81;
	mad.lo.s64 	%rd28, %rd27, %rd3, %rd4;
	mad.lo.s64 	%rd29, %rd28, %rd2, %rd10;
	ld.global.u32 	%r82, [%rd29];
	setp.gt.u32 	%p18, %r79, %r82;
	min.u32 	%r83, %r79, %r82;
	selp.b32 	%r84, %r81, %r80, %p18;
	add.s32 	%r85, %r107, 2;
	cvt.u64.u32 	%rd30, %r85;
	mad.lo.s64 	%rd31, %rd30, %rd3, %rd4;
	mad.lo.s64 	%rd32, %rd31, %rd2, %rd10;
	ld.global.u32 	%r86, [%rd32];
	setp.gt.u32 	%p19, %r83, %r86;
	min.u32 	%r87, %r83, %r86;
	selp.b32 	%r88, %r85, %r84, %p19;
	add.s32 	%r89, %r107, 3;
	cvt.u64.u32 	%rd33, %r89;
	mad.lo.s64 	%rd34, %rd33, %rd3, %rd4;
	mad.lo.s64 	%rd35, %rd34, %rd2, %rd10;
	ld.global.u32 	%r90, [%rd35];
	setp.gt.u32 	%p20, %r87, %r90;
	min.u32 	%r105, %r87, %r90;
	selp.b32 	%r114, %r89, %r88, %p20;
	add.s32 	%r107, %r107, 4;
$L__BB0_8:
	setp.eq.s32 	%p21, %r15, 0;
	@%p21 bra 	$L__BB0_13;
	setp.eq.s32 	%p22, %r15, 1;
	@%p22 bra 	$L__BB0_11;
	cvt.u64.u32 	%rd36, %r107;
	mad.lo.s64 	%rd37, %rd36, %rd3, %rd4;
	mad.lo.s64 	%rd38, %rd37, %rd2, %rd10;
	ld.global.u32 	%r92, [%rd38];
	setp.gt.u32 	%p23, %r105, %r92;
	min.u32 	%r93, %r105, %r92;
	selp.b32 	%r94, %r107, %r114, %p23;
	add.s32 	%r95, %r107, 1;
	cvt.u64.u32 	%rd39, %r95;
	mad.lo.s64 	%rd40, %rd39, %rd3, %rd4;
	mad.lo.s64 	%rd41, %rd40, %rd2, %rd10;
	ld.global.u32 	%r96, [%rd41];
	setp.gt.u32 	%p24, %r93, %r96;
	min.u32 	%r105, %r93, %r96;
	selp.b32 	%r114, %r95, %r94, %p24;
	add.s32 	%r107, %r107, 2;
$L__BB0_11:
	and.b32  	%r97, %r33, 1;
	setp.eq.b32 	%p25, %r97, 1;
	not.pred 	%p26, %p25;
	@%p26 bra 	$L__BB0_13;
	cvt.u64.u32 	%rd42, %r107;
	mad.lo.s64 	%rd43, %rd42, %rd3, %rd4;
	mad.lo.s64 	%rd44, %rd43, %rd2, %rd10;
	ld.global.u32 	%r98, [%rd44];
	setp.gt.u32 	%p27, %r105, %r98;
	selp.b32 	%r114, %r107, %r114, %p27;
$L__BB0_13:
	cvt.u16.u32 	%rs4, %r114;
$L__BB0_14:
	cvt.u64.u32 	%rd45, %r42;
	cvt.s64.s32 	%rd46, %r1;
	mad.lo.s64 	%rd47, %rd12, %rd45, %rd46;
	cvta.to.global.u64 	%rd48, %rd11;
	add.s64 	%rd49, %rd48, %rd47;
	st.global.u8 	[%rd49], %rs4;
$L__BB0_15:
	ret;

}


// ===== COMPILED SASS (sm_100) =====

	.target	sm_100

	.elftype	@"ET_EXEC"


//--------------------- .note.nv.tkinfo           --------------------------
	.section	.note.nv.tkinfo,"",@"SHT_NOTE"
	.sectionflags	@"SHF_NOTE_NV_TKINFO"
	.tkinfo
        /*0018*/ 	.word	0x00000002
        /*0030*/ 	.string	""
        /*0030*/ 	.string	"ptxas"
        /*0030*/ 	.string	"Cuda compilation tools, release 13.0, V13.0.88"
        /*0030*/ 	.string	"Build cuda_13.0.r13.0/compiler.36424714_0"
        /*0030*/ 	.string	"-arch sm_100 -m 64 "



//--------------------- .note.nv.cuinfo           --------------------------
	.section	.note.nv.cuinfo,"",@"SHT_NOTE"
	.sectionflags	@"SHF_NOTE_NV_CUINFO"
        /*0018*/ 	.short	0x0002
        /*001a*/ 	.short	0x0064
        /*001c*/ 	.short	0x0082
	.zero		2


//--------------------- .nv.info                  --------------------------
	.section	.nv.info,"",@"SHT_CUDA_INFO"
	.align	4


	//----- nvinfo : EIATTR_REGCOUNT
	.align		4
        /*0000*/ 	.byte	0x04, 0x2f
        /*0002*/ 	.short	(.L_1 - .L_0)
	.align		4
.L_0:
        /*0004*/ 	.word	index@(_Z17aggregationKernelPh14cudaPitchedPtrjjjm)
        /*0008*/ 	.word	0x00000020


	//----- nvinfo : EIATTR_FRAME_SIZE
	.align		4
.L_1:
        /*000c*/ 	.byte	0x04, 0x11
        /*000e*/ 	.short	(.L_3 - .L_2)
	.align		4
.L_2:
        /*0010*/ 	.word	index@(_Z17aggregationKernelPh14cudaPitchedPtrjjjm)
        /*0014*/ 	.word	0x00000000


	//----- nvinfo : EIATTR_MIN_STACK_SIZE
	.align		4
.L_3:
        /*0018*/ 	.byte	0x04, 0x12
        /*001a*/ 	.short	(.L_5 - .L_4)
	.align		4
.L_4:
        /*001c*/ 	.word	index@(_Z17aggregationKernelPh14cudaPitchedPtrjjjm)
        /*0020*/ 	.word	0x00000000
.L_5:


//--------------------- .nv.compat                --------------------------
	.section	.nv.compat,"",@"SHT_CUDA_COMPAT_INFO"
	.align	4
        /*0000*/ 	.byte	0x02, 0x09, 0x00, 0x00, 0x02, 0x02, 0x01, 0x00, 0x02, 0x05, 0x05, 0x00, 0x03, 0x07, 0x01, 0x01
        /*0010*/ 	.byte	0x02, 0x03, 0x00, 0x00, 0x02, 0x06, 0x01, 0x00, 0x04, 0x0b, 0x08, 0x00, 0x09, 0x00, 0x00, 0x00
        /*0020*/ 	.byte	0x00, 0x00, 0x00, 0x00


//--------------------- .nv.info._Z17aggregationKernelPh14cudaPitchedPtrjjjm --------------------------
	.section	.nv.info._Z17aggregationKernelPh14cudaPitchedPtrjjjm,"",@"SHT_CUDA_INFO"
	.sectionflags	@""
	.align	4


	//----- nvinfo : EIATTR_CUDA_API_VERSION
	.align		4
        /*0000*/ 	.byte	0x04, 0x37
        /*0002*/ 	.short	(.L_7 - .L_6)
.L_6:
        /*0004*/ 	.word	0x00000082


	//----- nvinfo : EIATTR_KPARAM_INFO
	.align		4
.L_7:
        /*0008*/ 	.byte	0x04, 0x17
        /*000a*/ 	.short	(.L_9 - .L_8)
.L_8:
        /*000c*/ 	.word	0x00000000
        /*0010*/ 	.short	0x0005
        /*0012*/ 	.short	0x0038
        /*0014*/ 	.byte	0x00, 0xf0, 0x21, 0x00


	//----- nvinfo : EIATTR_KPARAM_INFO
	.align		4
.L_9:
        /*0018*/ 	.byte	0x04, 0x17
        /*001a*/ 	.short	(.L_11 - .L_10)
.L_10:
        /*001c*/ 	.word	0x00000000
        /*0020*/ 	.short	0x0004
        /*0022*/ 	.short	0x0030
        /*0024*/ 	.byte	0x00, 0xf0, 0x11, 0x00


	//----- nvinfo : EIATTR_KPARAM_INFO
	.align		4
.L_11:
        /*0028*/ 	.byte	0x04, 0x17
        /*002a*/ 	.short	(.L_13 - .L_12)
.L_12:
        /*002c*/ 	.word	0x00000000
        /*0030*/ 	.short	0x0003
        /*0032*/ 	.short	0x002c
        /*0034*/ 	.byte	0x00, 0xf0, 0x11, 0x00


	//----- nvinfo : EIATTR_KPARAM_INFO
	.align		4
.L_13:
        /*0038*/ 	.byte	0x04, 0x17
        /*003a*/ 	.short	(.L_15 - .L_14)
.L_14:
        /*003c*/ 	.word	0x00000000
        /*0040*/ 	.short	0x0002
        /*0042*/ 	.short	0x0028
        /*0044*/ 	.byte	0x00, 0xf0, 0x11, 0x00


	//----- nvinfo : EIATTR_KPARAM_INFO
	.align		4
.L_15:
        /*0048*/ 	.byte	0x04, 0x17
        /*004a*/ 	.short	(.L_17 - .L_16)
.L_16:
        /*004c*/ 	.word	0x00000000
        /*0050*/ 	.short	0x0001
        /*0052*/ 	.short	0x0008
        /*0054*/ 	.byte	0x00, 0xf0, 0x81, 0x00


	//----- nvinfo : EIATTR_KPARAM_INFO
	.align		4
.L_17:
        /*0058*/ 	.byte	0x04, 0x17
        /*005a*/ 	.short	(.L_19 - .L_18)
.L_18:
        /*005c*/ 	.word	0x00000000
        /*0060*/ 	.short	0x0000
        /*0062*/ 	.short	0x0000
        /*0064*/ 	.byte	0x00, 0xf5, 0x21, 0x00


	//----- nvinfo : EIATTR_SPARSE_MMA_MASK
	.align		4
.L_19:
        /*0068*/ 	.byte	0x03, 0x50
        /*006a*/ 	.short	0x0000


	//----- nvinfo : EIATTR_MAXREG_COUNT
	.align		4
        /*006c*/ 	.byte	0x03, 0x1b
        /*006e*/ 	.short	0x00ff


	//----- nvinfo : EIATTR_MERCURY_ISA_VERSION
	.align		4
        /*0070*/ 	.byte	0x03, 0x5f
        /*0072*/ 	.short	0x0101


	//----- nvinfo : EIATTR_VRC_CTA_INIT_COUNT
	.align		4
        /*0074*/ 	.byte	0x02, 0x4a
	.zero		1
	.zero		1


	//----- nvinfo : EIATTR_EXIT_INSTR_OFFSETS
	.align		4
        /*0078*/ 	.byte	0x04, 0x1c
        /*007a*/ 	.short	(.L_21 - .L_20)


	//   ....[0]....
.L_20:
        /*007c*/ 	.word	0x000000c0


	//   ....[1]....
        /*0080*/ 	.word	0x00000c60


	//----- nvinfo : EIATTR_CBANK_PARAM_SIZE
	.align		4
.L_21:
        /*0084*/ 	.byte	0x03, 0x19
        /*0086*/ 	.short	0x0040


	//----- nvinfo : EIATTR_PARAM_CBANK
	.align		4
        /*0088*/ 	.byte	0x04, 0x0a
        /*008a*/ 	.short	(.L_23 - .L_22)
	.align		4
.L_22:
        /*008c*/ 	.word	index@(.nv.constant0._Z17aggregationKernelPh14cudaPitchedPtrjjjm)
        /*0090*/ 	.short	0x0380
        /*0092*/ 	.short	0x0040


	//----- nvinfo : EIATTR_SW_WAR
	.align		4
.L_23:
        /*0094*/ 	.byte	0x04, 0x36
        /*0096*/ 	.short	(.L_25 - .L_24)
.L_24:
        /*0098*/ 	.word	0x00000008
.L_25:


//--------------------- .nv.callgraph             --------------------------
	.section	.nv.callgraph,"",@"SHT_CUDA_CALLGRAPH"
	.align	4
	.sectionentsize	8
	.align		4
        /*0000*/ 	.word	0x00000000
	.align		4
        /*0004*/ 	.word	0xffffffff
	.align		4
        /*0008*/ 	.word	0x00000000
	.align		4
        /*000c*/ 	.word	0xfffffffe
	.align		4
        /*0010*/ 	.word	0x00000000
	.align		4
        /*0014*/ 	.word	0xfffffffd
	.align		4
        /*0018*/ 	.word	0x00000000
	.align		4
        /*001c*/ 	.word	0xfffffffc


//--------------------- .text._Z17aggregationKernelPh14cudaPitchedPtrjjjm --------------------------
	.section	.text._Z17aggregationKernelPh14cudaPitchedPtrjjjm,"ax",@progbits
	.align	128
        .global         _Z17aggregationKernelPh14cudaPitchedPtrjjjm
        .type           _Z17aggregationKernelPh14cudaPitchedPtrjjjm,@function
        .size           _Z17aggregationKernelPh14cudaPitchedPtrjjjm,(.L_x_7 - _Z17aggregationKernelPh14cudaPitchedPtrjjjm)
        .other          _Z17aggregationKernelPh14cudaPitchedPtrjjjm,@"STO_CUDA_ENTRY STV_DEFAULT"
_Z17aggregationKernelPh14cudaPitchedPtrjjjm:
.text._Z17aggregationKernelPh14cudaPitchedPtrjjjm:
[----:B------:R-:W-:Y:S01]  /*0000*/  LDC R1, c[0x0][0x37c] ;  /* 0x0000df00ff017b82 */ /* 0x000fe20000000800 */
[----:B------:R-:W0:Y:S01]  /*0010*/  S2R R6, SR_CTAID.Y ;  /* 0x0000000000067919 */ /* 0x000e220000002600 */
[----:B------:R-:W1:Y:S01]  /*0020*/  LDCU UR4, c[0x0][0x360] ;  /* 0x00006c00ff0477ac */ /* 0x000e620008000800 */
[----:B------:R-:W0:Y:S01]  /*0030*/  S2R R7, SR_TID.Y ;  /* 0x0000000000077919 */ /* 0x000e220000002200 */
[----:B------:R-:W0:Y:S01]  /*0040*/  LDCU UR5, c[0x0][0x364] ;  /* 0x00006c80ff0577ac */ /* 0x000e220008000800 */
[----:B------:R-:W1:Y:S01]  /*0050*/  S2R R4, SR_CTAID.X ;  /* 0x0000000000047919 */ /* 0x000e620000002500 */
[----:B------:R-:W2:Y:S01]  /*0060*/  LDCU.64 UR6, c[0x0][0x3a8] ;  /* 0x00007500ff0677ac */ /* 0x000ea20008000a00 */
[----:B------:R-:W1:Y:S01]  /*0070*/  S2R R5, SR_TID.X ;  /* 0x0000000000057919 */ /* 0x000e620000002100 */
[----:B0-----:R-:W-:-:S05]  /*0080*/  IMAD R6, R6, UR5, R7 ;  /* 0x0000000506067c24 */ /* 0x001fca000f8e0207 */
[----:B--2---:R-:W-:Y:S01]  /*0090*/  ISETP.GE.U32.AND P0, PT, R6, UR7, PT ;  /* 0x0000000706007c0c */ /* 0x004fe2000bf06070 */
[----:B-1----:R-:W-:-:S05]  /*00a0*/  IMAD R4, R4, UR4, R5 ;  /* 0x0000000404047c24 */ /* 0x002fca000f8e0205 */
[----:B------:R-:W-:-:S13]  /*00b0*/  ISETP.GE.U32.OR P0, PT, R4, UR6, P0 ;  /* 0x0000000604007c0c */ /* 0x000fda0008706470 */
[----:B------:R-:W-:Y:S05]  /*00c0*/  @P0 EXIT ;  /* 0x000000000000094d */ /* 0x000fea0003800000 */
[----:B------:R-:W0:Y:S01]  /*00d0*/  LDCU UR5, c[0x0][0x3b0] ;  /* 0x00007600ff0577ac */ /* 0x000e220008000800 */
[----:B------:R-:W-:Y:S01]  /*00e0*/  PRMT R2, RZ, 0x7610, R2 ;  /* 0x00007610ff027816 */ /* 0x000fe20000000002 */
[----:B------:R-:W1:Y:S01]  /*00f0*/  LDCU.64 UR8, c[0x0][0x358] ;  /* 0x00006b00ff0877ac */ /* 0x000e620008000a00 */
[----:B0-----:R-:W-:-:S09]  /*0100*/  UISETP.NE.AND UP0, UPT, UR5, URZ, UPT ;  /* 0x000000ff0500728c */ /* 0x001fd2000bf05270 */
[----:B-1----:R-:W-:Y:S05]  /*0110*/  BRA.U !UP0, `(.L_x_0) ;  /* 0x0000000908b07547 */ /* 0x002fea000b800000 */
[----:B------:R-:W-:Y:S01]  /*0120*/  UISETP.GE.U32.AND UP0, UPT, UR5, 0x8, UPT ;  /* 0x000000080500788c */ /* 0x000fe2000bf06070 */
[----:B------:R-:W-:Y:S01]  /*0130*/  HFMA2 R22, -RZ, RZ, 0, 0 ;  /* 0x00000000ff167431 */ /* 0x000fe200000001ff */
[----:B------:R-:W-:Y:S01]  /*0140*/  ULOP3.LUT UR4, UR5, 0x7, URZ, 0xc0, !UPT ;  /* 0x0000000705047892 */ /* 0x000fe2000f8ec0ff */
[----:B------:R-:W-:Y:S02]  /*0150*/  IMAD.MOV.U32 R24, RZ, RZ, -0x1 ;  /* 0xffffffffff187424 */ /* 0x000fe400078e00ff */
[----:B------:R-:W-:Y:S01]  /*0160*/  IMAD.MOV.U32 R21, RZ, RZ, RZ ;  /* 0x000000ffff157224 */ /* 0x000fe200078e00ff */
[----:B------:R-:W-:-:S03]  /*0170*/  UISETP.NE.AND UP1, UPT, UR4, URZ, UPT ;  /* 0x000000ff0400728c */ /* 0x000fc6000bf25270 */
[----:B------:R-:W-:Y:S08]  /*0180*/  BRA.U !UP0, `(.L_x_1) ;  /* 0x0000000508087547 */ /* 0x000ff0000b800000 */
[----:B------:R-:W0:Y:S01]  /*0190*/  LDC.64 R22, c[0x0][0x390] ;  /* 0x0000e400ff167b82 */ /* 0x000e220000000a00 */
[----:B------:R-:W1:Y:S01]  /*01a0*/  LDCU.64 UR10, c[0x0][0x388] ;  /* 0x00007100ff0a77ac */ /* 0x000e620008000a00 */
[----:B------:R-:W-:Y:S01]  /*01b0*/  IMAD.WIDE R2, R4, 0x4, RZ ;  /* 0x0000000404027825 */ /* 0x000fe200078e02ff */
[----:B------:R-:W-:-:S03]  /*01c0*/  ULOP3.LUT UR6, UR5, 0xfffffff8, URZ, 0xc0, !UPT ;  /* 0xfffffff805067892 */ /* 0x000fc6000f8ec0ff */
[----:B------:R-:W-:Y:S02]  /*01d0*/  IMAD.MOV.U32 R24, RZ, RZ, -0x1 ;  /* 0xffffffffff187424 */ /* 0x000fe400078e00ff */
[----:B------:R-:W-:Y:S02]  /*01e0*/  IMAD.MOV.U32 R20, RZ, RZ, RZ ;  /* 0x000000ffff147224 */ /* 0x000fe400078e00ff */
[----:B------:R-:W-:Y:S02]  /*01f0*/  IMAD.U32 R21, RZ, RZ, UR6 ;  /* 0x00000006ff157e24 */ /* 0x000fe4000f8e00ff */
[----:B0-----:R-:W-:-:S04]  /*0200*/  IMAD.WIDE.U32 R16, R6, R22, R2 ;  /* 0x0000001606107225 */ /* 0x001fc800078e0002 */
[----:B------:R-:W-:Y:S01]  /*0210*/  IMAD.WIDE.U32 R2, R22, UR7, RZ ;  /* 0x0000000716027c25 */ /* 0x000fe2000f8e00ff */
[----:B-1----:R-:W-:Y:S02]  /*0220*/  IADD3 R16, P0, PT, R16, UR10, RZ ;  /* 0x0000000a10107c10 */ /* 0x002fe4000ff1e0ff */
[----:B------:R-:W-:Y:S01]  /*0230*/  MOV R22, RZ ;  /* 0x000000ff00167202 */ /* 0x000fe20000000f00 */
[----:B------:R-:W-:Y:S02]  /*0240*/  IMAD R17, R6, R23, R17 ;  /* 0x0000001706117224 */ /* 0x000fe400078e0211 */
[----:B------:R-:W-:-:S03]  /*0250*/  IMAD R23, R23, UR7, R3 ;  /* 0x0000000717177c24 */ /* 0x000fc6000f8e0203 */
[----:B------:R-:W-:Y:S02]  /*0260*/  IADD3.X R17, PT, PT, R17, UR11, RZ, P0, !PT ;  /* 0x0000000b11117c10 */ /* 0x000fe400087fe4ff */
[----:B------:R-:W-:-:S07]  /*0270*/  SHF.L.U64.HI R0, R2, 0x3, R23 ;  /* 0x0000000302007819 */ /* 0x000fce0000010217 */
.L_x_2:
[-C--:B------:R-:W-:Y:S01]  /*0280*/  IADD3 R10, P0, PT, R16, R2.reuse, RZ ;  /* 0x00000002100a7210 */ /* 0x080fe20007f1e0ff */
[----:B------:R-:W2:Y:S04]  /*0290*/  LDG.E R25, desc[UR8][R16.64] ;  /* 0x0000000810197981 */ /* 0x000ea8000c1e1900 */
[----:B------:R-:W-:Y:S01]  /*02a0*/  IMAD.X R11, R17, 0x1, R23, P0 ;  /* 0x00000001110b7824 */ /* 0x000fe200000e0617 */
[----:B------:R-:W-:-:S04]  /*02b0*/  IADD3 R12, P0, PT, R10, R2, RZ ;  /* 0x000000020a0c7210 */ /* 0x000fc80007f1e0ff */
[----:B------:R-:W-:Y:S01]  /*02c0*/  IADD3.X R13, PT, PT, R11, R23, RZ, P0, !PT ;  /* 0x000000170b0d7210 */ /* 0x000fe200007fe4ff */
[----:B------:R2:W3:Y:S01]  /*02d0*/  LDG.E R10, desc[UR8][R10.64] ;  /* 0x000000080a0a7981 */ /* 0x0004e2000c1e1900 */
[----:B------:R-:W-:-:S03]  /*02e0*/  IADD3 R8, P0, PT, R12, R2, RZ ;  /* 0x000000020c087210 */ /* 0x000fc60007f1e0ff */
[----:B------:R-:W4:Y:S02]  /*02f0*/  LDG.E R12, desc[UR8][R12.64] ;  /* 0x000000080c0c7981 */ /* 0x000f24000c1e1900 */
[----:B------:R-:W-:Y:S01]  /*0300*/  IMAD.X R9, R13, 0x1, R23, P0 ;  /* 0x000000010d097824 */ /* 0x000fe200000e0617 */
[----:B------:R-:W-:-:S04]  /*0310*/  IADD3 R14, P0, PT, R8, R2, RZ ;  /* 0x00000002080e7210 */ /* 0x000fc80007f1e0ff */
[----:B------:R3:W5:Y:S01]  /*0320*/  LDG.E R8, desc[UR8][R8.64] ;  /* 0x0000000808087981 */ /* 0x000762000c1e1900 */
[----:B------:R-:W-:Y:S01]  /*0330*/  IMAD.X R15, R9, 0x1, R23, P0 ;  /* 0x00000001090f7824 */ /* 0x000fe200000e0617 */
[----:B------:R-:W-:-:S04]  /*0340*/  IADD3 R18, P0, PT, R14, R2, RZ ;  /* 0x000000020e127210 */ /* 0x000fc80007f1e0ff */
[----:B------:R-:W-:Y:S01]  /*0350*/  IADD3.X R19, PT, PT, R15, R23, RZ, P0, !PT ;  /* 0x000000170f137210 */ /* 0x000fe200007fe4ff */
[----:B------:R-:W5:Y:S01]  /*0360*/  LDG.E R14, desc[UR8][R14.64] ;  /* 0x000000080e0e7981 */ /* 0x000f62000c1e1900 */
[----:B------:R-:W-:-:S03]  /*0370*/  IADD3 R26, P0, PT, R18, R2, RZ ;  /* 0x00000002121a7210 */ /* 0x000fc60007f1e0ff */
[----:B------:R-:W5:Y:S02]  /*0380*/  LDG.E R18, desc[UR8][R18.64] ;  /* 0x0000000812127981 */ /* 0x000f64000c1e1900 */
[----:B------:R-:W-:Y:S01]  /*0390*/  IMAD.X R27, R19, 0x1, R23, P0 ;  /* 0x00000001131b7824 */ /* 0x000fe200000e0617 */
[----:B------:R-:W-:-:S04]  /*03a0*/  IADD3 R28, P0, PT, R26, R2, RZ ;  /* 0x000000021a1c7210 */ /* 0x000fc80007f1e0ff */
[----:B------:R-:W5:Y:S01]  /*03b0*/  LDG.E R26, desc[UR8][R26.64] ;  /* 0x000000081a1a7981 */ /* 0x000f62000c1e1900 */
[----:B------:R-:W-:-:S05]  /*03c0*/  IMAD.X R29, R27, 0x1, R23, P0 ;  /* 0x000000011b1d7824 */ /* 0x000fca00000e0617 */
[----:B------:R-:W5:Y:S01]  /*03d0*/  LDG.E R28, desc[UR8][R28.64] ;  /* 0x000000081c1c7981 */ /* 0x000f62000c1e1900 */
[----:B--2---:R-:W-:-:S04]  /*03e0*/  VIMNMX.U32 R11, PT, PT, R25, R24, PT ;  /* 0x00000018190b7248 */ /* 0x004fc80003fe0000 */
[CC--:B---3--:R-:W-:Y:S02]  /*03f0*/  VIMNMX.U32 R9, PT, PT, R11.reuse, R10.reuse, PT ;  /* 0x0000000a0b097248 */ /* 0x0c8fe40003fe0000 */
[----:B------:R-:W-:Y:S02]  /*0400*/  ISETP.GT.U32.AND P3, PT, R11, R10, PT ;  /* 0x0000000a0b00720c */ /* 0x000fe40003f64070 */
[CC--:B----4-:R-:W-:Y:S02]  /*0410*/  VIMNMX.U32 R11, PT, PT, R9.reuse, R12.reuse, PT ;  /* 0x0000000c090b7248 */ /* 0x0d0fe40003fe0000 */
[----:B------:R-:W-:Y:S02]  /*0420*/  ISETP.GT.U32.AND P0, PT, R9, R12, PT ;  /* 0x0000000c0900720c */ /* 0x000fe40003f04070 */
[----:B------:R-:W-:Y:S02]  /*0430*/  ISETP.GT.U32.AND P2, PT, R24, R25, PT ;  /* 0x000000191800720c */ /* 0x000fe40003f44070 */
[----:B-----5:R-:W-:-:S02]  /*0440*/  VIMNMX.U32 R9, PT, PT, R11, R8, PT ;  /* 0x000000080b097248 */ /* 0x020fc40003fe0000 */
[----:B------:R-:W-:Y:S02]  /*0450*/  ISETP.GT.U32.AND P1, PT, R11, R8, PT ;  /* 0x000000080b00720c */ /* 0x000fe40003f24070 */
[C---:B------:R-:W-:Y:S02]  /*0460*/  SEL R22, R20.reuse, R22, P2 ;  /* 0x0000001614167207 */ /* 0x040fe40001000000 */
[CC--:B------:R-:W-:Y:S02]  /*0470*/  VIMNMX.U32 R11, PT, PT, R9.reuse, R14.reuse, PT ;  /* 0x0000000e090b7248 */ /* 0x0c0fe40003fe0000 */
[----:B------:R-:W-:Y:S02]  /*0480*/  ISETP.GT.U32.AND P2, PT, R9, R14, PT ;  /* 0x0000000e0900720c */ /* 0x000fe40003f44070 */
[CC--:B------:R-:W-:Y:S02]  /*0490*/  VIMNMX.U32 R9, PT, PT, R11.reuse, R18.reuse, PT ;  /* 0x000000120b097248 */ /* 0x0c0fe40003fe0000 */
[C---:B------:R-:W-:Y:S01]  /*04a0*/  @P3 IADD3 R22, PT, PT, R20.reuse, 0x1, RZ ;  /* 0x0000000114163810 */ /* 0x040fe20007ffe0ff */
[----:B------:R-:W-:Y:S01]  /*04b0*/  @P0 VIADD R22, R20, 0x2 ;  /* 0x0000000214160836 */ /* 0x000fe20000000000 */
[----:B------:R-:W-:-:S02]  /*04c0*/  ISETP.GT.U32.AND P3, PT, R11, R18, PT ;  /* 0x000000120b00720c */ /* 0x000fc40003f64070 */
[CC--:B------:R-:W-:Y:S02]  /*04d0*/  ISETP.GT.U32.AND P0, PT, R9.reuse, R26.reuse, PT ;  /* 0x0000001a0900720c */ /* 0x0c0fe40003f04070 */
[----:B------:R-:W-:Y:S01]  /*04e0*/  VIMNMX.U32 R9, PT, PT, R9, R26, PT ;  /* 0x0000001a09097248 */ /* 0x000fe20003fe0000 */
[----:B------:R-:W-:-:S03]  /*04f0*/  @P1 VIADD R22, R20, 0x3 ;  /* 0x0000000314161836 */ /* 0x000fc60000000000 */
[----:B------:R-:W-:Y:S02]  /*0500*/  ISETP.GT.U32.AND P1, PT, R9, R28, PT ;  /* 0x0000001c0900720c */ /* 0x000fe40003f24070 */
[----:B------:R-:W-:-:S03]  /*0510*/  @P2 IADD3 R22, PT, PT, R20, 0x4, RZ ;  /* 0x0000000414162810 */ /* 0x000fc60007ffe0ff */
[C---:B------:R-:W-:Y:S02]  /*0520*/  @P3 VIADD R22, R20.reuse, 0x5 ;  /* 0x0000000514163836 */ /* 0x040fe40000000000 */
[----:B------:R-:W-:-:S06]  /*0530*/  @P0 VIADD R22, R20, 0x6 ;  /* 0x0000000614160836 */ /* 0x000fcc0000000000 */
[C---:B------:R-:W-:Y:S01]  /*0540*/  @P1 IADD3 R22, PT, PT, R20.reuse, 0x7, RZ ;  /* 0x0000000714161810 */ /* 0x040fe20007ffe0ff */
[----:B------:R-:W-:-:S05]  /*0550*/  VIADD R20, R20, 0x8 ;  /* 0x0000000814147836 */ /* 0x000fca0000000000 */
[----:B------:R-:W-:Y:S02]  /*0560*/  ISETP.NE.AND P0, PT, R20, R21, PT ;  /* 0x000000151400720c */ /* 0x000fe40003f05270 */
[----:B------:R-:W-:Y:S02]  /*0570*/  LEA R16, P1, R2, R16, 0x3 ;  /* 0x0000001002107211 */ /* 0x000fe400078218ff */
[----:B------:R-:W-:-:S03]  /*0580*/  VIMNMX.U32 R24, PT, PT, R9, R28, PT ;  /* 0x0000001c09187248 */ /* 0x000fc60003fe0000 */
[----:B------:R-:W-:-:S06]  /*0590*/  IMAD.X R17, R17, 0x1, R0, P1 ;  /* 0x0000000111117824 */ /* 0x000fcc00008e0600 */
[----:B------:R-:W-:Y:S05]  /*05a0*/  @P0 BRA `(.L_x_2) ;  /* 0xfffffffc00340947 */ /* 0x000fea000383ffff */
.L_x_1:
[----:B------:R-:W-:Y:S05]  /*05b0*/  BRA.U !UP1, `(.L_x_3) ;  /* 0x0000000509847547 */ /* 0x000fea000b800000 */
[----:B------:R-:W0:Y:S01]  /*05c0*/  LDC.64 R2, c[0x0][0x388] ;  /* 0x0000e200ff027b82 */ /* 0x000e220000000a00 */
[----:B------:R-:W-:Y:S02]  /*05d0*/  UISETP.GE.U32.AND UP0, UPT, UR4, 0x4, UPT ;  /* 0x000000040400788c */ /* 0x000fe4000bf06070 */
[----:B------:R-:W-:-:S04]  /*05e0*/  ULOP3.LUT UR6, UR5, 0x3, URZ, 0xc0, !UPT ;  /* 0x0000000305067892 */ /* 0x000fc8000f8ec0ff */
[----:B------:R-:W-:Y:S01]  /*05f0*/  UISETP.NE.AND UP1, UPT, UR6, URZ, UPT ;  /* 0x000000ff0600728c */ /* 0x000fe2000bf25270 */
[----:B0-----:R-:W-:Y:S02]  /*0600*/  IMAD.WIDE R2, R4, 0x4, R2 ;  /* 0x0000000404027825 */ /* 0x001fe400078e0202 */
[----:B------:R-:W-:Y:S08]  /*0610*/  BRA.U !UP0, `(.L_x_4) ;  /* 0x0000000108b87547 */ /* 0x000ff0000b800000 */
[----:B------:R-:W0:Y:S01]  /*0620*/  LDCU.64 UR10, c[0x0][0x390] ;  /* 0x00007200ff0a77ac */ /* 0x000e220008000a00 */
[C---:B------:R-:W-:Y:S01]  /*0630*/  IADD3 R9, PT, PT, R21.reuse, 0x1, RZ ;  /* 0x0000000115097810 */ /* 0x040fe20007ffe0ff */
[----:B------:R-:W-:Y:S01]  /*0640*/  IMAD.MOV.U32 R7, RZ, RZ, RZ ;  /* 0x000000ffff077224 */ /* 0x000fe200078e00ff */
[----:B------:R-:W-:Y:S01]  /*0650*/  UMOV UR4, URZ ;  /* 0x000000ff00047c82 */ /* 0x000fe20008000000 */
[----:B------:R-:W-:-:S04]  /*0660*/  IMAD.WIDE.U32 R14, R21, UR7, R6 ;  /* 0x00000007150e7c25 */ /* 0x000fc8000f8e0006 */
[----:B------:R-:W-:-:S04]  /*0670*/  IMAD.WIDE.U32 R10, R9, UR7, R6 ;  /* 0x00000007090a7c25 */ /* 0x000fc8000f8e0006 */
[----:B------:R-:W-:Y:S01]  /*0680*/  VIADD R8, R15, UR4 ;  /* 0x000000040f087c36 */ /* 0x000fe20008000000 */
[----:B------:R-:W-:-:S03]  /*0690*/  IADD3 R0, PT, PT, R11, UR4, RZ ;  /* 0x000000040b007c10 */ /* 0x000fc6000fffe0ff */
[----:B0-----:R-:W-:Y:S02]  /*06a0*/  IMAD R11, R8, UR10, RZ ;  /* 0x0000000a080b7c24 */ /* 0x001fe4000f8e02ff */
[----:B------:R-:W-:Y:S02]  /*06b0*/  IMAD R17, R0, UR10, RZ ;  /* 0x0000000a00117c24 */ /* 0x000fe4000f8e02ff */
[----:B------:R-:W-:-:S04]  /*06c0*/  IMAD.WIDE.U32 R12, R14, UR10, R2 ;  /* 0x0000000a0e0c7c25 */ /* 0x000fc8000f8e0002 */
[----:B------:R-:W-:Y:S02]  /*06d0*/  IMAD R15, R14, UR11, R11 ;  /* 0x0000000b0e0f7c24 */ /* 0x000fe4000f8e020b */
[C---:B------:R-:W-:Y:S02]  /*06e0*/  IMAD R17, R10.reuse, UR11, R17 ;  /* 0x0000000b0a117c24 */ /* 0x040fe4000f8e0211 */
[----:B------:R-:W-:-:S04]  /*06f0*/  IMAD.WIDE.U32 R10, R10, UR10, R2 ;  /* 0x0000000a0a0a7c25 */ /* 0x000fc8000f8e0002 */
[----:B------:R-:W-:Y:S01]  /*0700*/  IMAD.IADD R13, R13, 0x1, R15 ;  /* 0x000000010d0d7824 */ /* 0x000fe200078e020f */
[----:B------:R-:W-:Y:S01]  /*0710*/  MOV R16, R10 ;  /* 0x0000000a00107202 */ /* 0x000fe20000000f00 */
[----:B------:R-:W-:-:S04]  /*0720*/  IMAD.IADD R17, R11, 0x1, R17 ;  /* 0x000000010b117824 */ /* 0x000fc800078e0211 */
[----:B------:R-:W2:Y:S04]  /*0730*/  LDG.E R13, desc[UR8][R12.64] ;  /* 0x000000080c0d7981 */ /* 0x000ea8000c1e1900 */
[----:B------:R0:W3:Y:S01]  /*0740*/  LDG.E R8, desc[UR8][R16.64] ;  /* 0x0000000810087981 */ /* 0x0000e2000c1e1900 */
[----:B------:R-:W-:-:S04]  /*0750*/  VIADD R0, R21, 0x2 ;  /* 0x0000000215007836 */ /* 0x000fc80000000000 */
[----:B------:R-:W-:-:S05]  /*0760*/  IMAD.WIDE.U32 R14, R0, UR7, R6 ;  /* 0x00000007000e7c25 */ /* 0x000fca000f8e0006 */
[----:B------:R-:W-:Y:S01]  /*0770*/  IADD3 R15, PT, PT, R15, UR4, RZ ;  /* 0x000000040f0f7c10 */ /* 0x000fe2000fffe0ff */
[----:B0-----:R-:W-:-:S04]  /*0780*/  IMAD.WIDE.U32 R16, R14, UR10, R2 ;  /* 0x0000000a0e107c25 */ /* 0x001fc8000f8e0002 */
[----:B------:R-:W-:-:S04]  /*0790*/  IMAD R15, R15, UR10, RZ ;  /* 0x0000000a0f0f7c24 */ /* 0x000fc8000f8e02ff */
[----:B------:R-:W-:-:S04]  /*07a0*/  IMAD R15, R14, UR11, R15 ;  /* 0x0000000b0e0f7c24 */ /* 0x000fc8000f8e020f */
[----:B------:R-:W-:-:S06]  /*07b0*/  IMAD.IADD R17, R17, 0x1, R15 ;  /* 0x0000000111117824 */ /* 0x000fcc00078e020f */
[----:B------:R-:W4:Y:S01]  /*07c0*/  LDG.E R17, desc[UR8][R16.64] ;  /* 0x0000000810117981 */ /* 0x000f22000c1e1900 */
[CC--:B--2---:R-:W-:Y:S02]  /*07d0*/  VIMNMX.U32 R11, PT, PT, R24.reuse, R13.reuse, PT ;  /* 0x0000000d180b7248 */ /* 0x0c4fe40003fe0000 */
[----:B------:R-:W-:Y:S02]  /*07e0*/  ISETP.GT.U32.AND P0, PT, R24, R13, PT ;  /* 0x0000000d1800720c */ /* 0x000fe40003f04070 */
[----:B---3--:R-:W-:-:S13]  /*07f0*/  ISETP.GT.U32.AND P1, PT, R11, R8, PT ;  /* 0x000000080b00720c */ /* 0x008fda0003f24070 */
[C---:B------:R-:W-:Y:S01]  /*0800*/  @!P1 SEL R9, R21.reuse, R22, P0 ;  /* 0x0000001615099207 */ /* 0x040fe20000000000 */
[----:B------:R-:W-:-:S04]  /*0810*/  VIADD R22, R21, 0x3 ;  /* 0x0000000315167836 */ /* 0x000fc80000000000 */
[----:B------:R-:W-:-:S04]  /*0820*/  IMAD.WIDE.U32 R12, R22, UR7, R6 ;  /* 0x00000007160c7c25 */ /* 0x000fc8000f8e0006 */
[----:B------:R-:W-:-:S04]  /*0830*/  VIADD R10, R13, UR4 ;  /* 0x000000040d0a7c36 */ /* 0x000fc80008000000 */
[----:B------:R-:W-:-:S04]  /*0840*/  IMAD R13, R10, UR10, RZ ;  /* 0x0000000a0a0d7c24 */ /* 0x000fc8000f8e02ff */
[C---:B------:R-:W-:Y:S02]  /*0850*/  IMAD R19, R12.reuse, UR11, R13 ;  /* 0x0000000b0c137c24 */ /* 0x040fe4000f8e020d */
[----:B------:R-:W-:-:S05]  /*0860*/  IMAD.WIDE.U32 R12, R12, UR10, R2 ;  /* 0x0000000a0c0c7c25 */ /* 0x000fca000f8e0002 */
[----:B------:R-:W-:-:S06]  /*0870*/  IADD3 R13, PT, PT, R13, R19, RZ ;  /* 0x000000130d0d7210 */ /* 0x000fcc0007ffe0ff */
[----:B------:R-:W2:Y:S01]  /*0880*/  LDG.E R13, desc[UR8][R12.64] ;  /* 0x000000080c0d7981 */ /* 0x000ea2000c1e1900 */
[----:B------:R-:W-:-:S04]  /*0890*/  VIMNMX.U32 R8, PT, PT, R11, R8, PT ;  /* 0x000000080b087248 */ /* 0x000fc80003fe0000 */
[CC--:B----4-:R-:W-:Y:S02]  /*08a0*/  VIMNMX.U32 R24, PT, PT, R8.reuse, R17.reuse, PT ;  /* 0x0000001108187248 */ /* 0x0d0fe40003fe0000 */
[----:B------:R-:W-:Y:S01]  /*08b0*/  ISETP.GT.U32.AND P0, PT, R8, R17, PT ;  /* 0x000000110800720c */ /* 0x000fe20003f04070 */
[----:B------:R-:W-:Y:S01]  /*08c0*/  VIADD R21, R21, 0x4 ;  /* 0x0000000415157836 */ /* 0x000fe20000000000 */
[CC--:B--2---:R-:W-:Y:S02]  /*08d0*/  ISETP.GT.U32.AND P1, PT, R24.reuse, R13.reuse, PT ;  /* 0x0000000d1800720c */ /* 0x0c4fe40003f24070 */
[----:B------:R-:W-:-:S11]  /*08e0*/  VIMNMX.U32 R24, PT, PT, R24, R13, PT ;  /* 0x0000000d18187248 */ /* 0x000fd60003fe0000 */
[----:B------:R-:W-:-:S07]  /*08f0*/  @!P1 SEL R22, R0, R9, P0 ;  /* 0x0000000900169207 */ /* 0x000fce0000000000 */
.L_x_4:
[----:B------:R-:W-:Y:S05]  /*0900*/  BRA.U !UP1, `(.L_x_3) ;  /* 0x0000000109b07547 */ /* 0x000fea000b800000 */
[----:B------:R-:W-:Y:S02]  /*0910*/  UISETP.NE.AND UP0, UPT, UR6, 0x1, UPT ;  /* 0x000000010600788c */ /* 0x000fe4000bf05270 */
[----:B------:R-:W-:-:S04]  /*0920*/  ULOP3.LUT UR4, UR5, 0x1, URZ, 0xc0, !UPT ;  /* 0x0000000105047892 */ /* 0x000fc8000f8ec0ff */
[----:B------:R-:W-:-:S03]  /*0930*/  UISETP.NE.U32.AND UP1, UPT, UR4, 0x1, UPT ;  /* 0x000000010400788c */ /* 0x000fc6000bf25070 */
[----:B------:R-:W-:Y:S08]  /*0940*/  BRA.U !UP0, `(.L_x_5) ;  /* 0x0000000108687547 */ /* 0x000ff0000b800000 */
[----:B------:R-:W-:Y:S01]  /*0950*/  HFMA2 R9, -RZ, RZ, 0, 0 ;  /* 0x00000000ff097431 */ /* 0x000fe200000001ff */
[----:B------:R-:W0:Y:S01]  /*0960*/  LDCU.64 UR10, c[0x0][0x390] ;  /* 0x00007200ff0a77ac */ /* 0x000e220008000a00 */
[----:B------:R-:W-:Y:S01]  /*0970*/  IADD3 R0, PT, PT, R21, 0x1, RZ ;  /* 0x0000000115007810 */ /* 0x000fe20007ffe0ff */
[----:B------:R-:W-:Y:S01]  /*0980*/  IMAD.MOV.U32 R8, RZ, RZ, R6 ;  /* 0x000000ffff087224 */ /* 0x000fe200078e0006 */
[----:B------:R-:W-:-:S03]  /*0990*/  UMOV UR4, URZ ;  /* 0x000000ff00047c82 */ /* 0x000fc60008000000 */
        /* <DEDUP_REMOVED lines=11> */
[----:B------:R-:W-:-:S05]  /*0a50*/  IADD3 R9, PT, PT, R9, R15, RZ ;  /* 0x0000000f09097210 */ /* 0x000fca0007ffe0ff */
[----:B------:R-:W2:Y:S04]  /*0a60*/  LDG.E R11, desc[UR8][R10.64] ;  /* 0x000000080a0b7981 */ /* 0x000ea8000c1e1900 */
[----:B------:R-:W3:Y:S01]  /*0a70*/  LDG.E R9, desc[UR8][R8.64] ;  /* 0x0000000808097981 */ /* 0x000ee2000c1e1900 */
[CC--:B--2---:R-:W-:Y:S02]  /*0a80*/  VIMNMX.U32 R12, PT, PT, R24.reuse, R11.reuse, PT ;  /* 0x0000000b180c7248 */ /* 0x0c4fe40003fe0000 */
[----:B------:R-:W-:Y:S02]  /*0a90*/  ISETP.GT.U32.AND P0, PT, R24, R11, PT ;  /* 0x0000000b1800720c */ /* 0x000fe40003f04070 */
[CC--:B---3--:R-:W-:Y:S02]  /*0aa0*/  ISETP.GT.U32.AND P1, PT, R12.reuse, R9.reuse, PT ;  /* 0x000000090c00720c */ /* 0x0c8fe40003f24070 */
[----:B------:R-:W-:-:S11]  /*0ab0*/  VIMNMX.U32 R24, PT, PT, R12, R9, PT ;  /* 0x000000090c187248 */ /* 0x000fd60003fe0000 */
[C---:B------:R-:W-:Y:S01]  /*0ac0*/  @!P1 SEL R0, R21.reuse, R22, P0 ;  /* 0x0000001615009207 */ /* 0x040fe20000000000 */
[----:B------:R-:W-:-:S03]  /*0ad0*/  VIADD R21, R21, 0x2 ;  /* 0x0000000215157836 */ /* 0x000fc60000000000 */
[----:B------:R-:W-:-:S07]  /*0ae0*/  MOV R22, R0 ;  /* 0x0000000000167202 */ /* 0x000fce0000000f00 */
.L_x_5:
[----:B------:R-:W-:Y:S05]  /*0af0*/  BRA.U UP1, `(.L_x_3) ;  /* 0x0000000101347547 */ /* 0x000fea000b800000 */
[----:B------:R-:W0:Y:S01]  /*0b00*/  LDCU.64 UR10, c[0x0][0x390] ;  /* 0x00007200ff0a77ac */ /* 0x000e220008000a00 */
[----:B------:R-:W-:Y:S02]  /*0b10*/  HFMA2 R9, -RZ, RZ, 0, 0 ;  /* 0x00000000ff097431 */ /* 0x000fe400000001ff */
[----:B------:R-:W-:Y:S01]  /*0b20*/  IMAD.MOV.U32 R8, RZ, RZ, R6 ;  /* 0x000000ffff087224 */ /* 0x000fe200078e0006 */
[----:B------:R-:W-:-:S03]  /*0b30*/  UMOV UR4, URZ ;  /* 0x000000ff00047c82 */ /* 0x000fc60008000000 */
[----:B------:R-:W-:-:S04]  /*0b40*/  IMAD.WIDE.U32 R8, R21, UR7, R8 ;  /* 0x0000000715087c25 */ /* 0x000fc8000f8e0008 */
[----:B------:R-:W-:Y:S02]  /*0b50*/  VIADD R0, R9, UR4 ;  /* 0x0000000409007c36 */ /* 0x000fe40008000000 */
[----:B0-----:R-:W-:-:S04]  /*0b60*/  IMAD.WIDE.U32 R2, R8, UR10, R2 ;  /* 0x0000000a08027c25 */ /* 0x001fc8000f8e0002 */
[----:B------:R-:W-:-:S04]  /*0b70*/  IMAD R9, R0, UR10, RZ ;  /* 0x0000000a00097c24 */ /* 0x000fc8000f8e02ff */
[----:B------:R-:W-:-:S05]  /*0b80*/  IMAD R9, R8, UR11, R9 ;  /* 0x0000000b08097c24 */ /* 0x000fca000f8e0209 */
[----:B------:R-:W-:-:S06]  /*0b90*/  IADD3 R3, PT, PT, R3, R9, RZ ;  /* 0x0000000903037210 */ /* 0x000fcc0007ffe0ff */
[----:B------:R-:W2:Y:S02]  /*0ba0*/  LDG.E R3, desc[UR8][R2.64] ;  /* 0x0000000802037981 */ /* 0x000ea4000c1e1900 */
[----:B--2---:R-:W-:-:S04]  /*0bb0*/  ISETP.GT.U32.AND P0, PT, R24, R3, PT ;  /* 0x000000031800720c */ /* 0x004fc80003f04070 */
[----:B------:R-:W-:-:S09]  /*0bc0*/  SEL R22, R21, R22, P0 ;  /* 0x0000001615167207 */ /* 0x000fd20000000000 */
.L_x_3:
[----:B------:R-:W-:-:S07]  /*0bd0*/  PRMT R2, R22, 0x7610, R2 ;  /* 0x0000761016027816 */ /* 0x000fce0000000002 */
.L_x_0:
[----:B------:R-:W0:Y:S01]  /*0be0*/  LDCU.64 UR4, c[0x0][0x3b8] ;  /* 0x00007700ff0477ac */ /* 0x000e220008000a00 */
[--C-:B------:R-:W-:Y:S01]  /*0bf0*/  SHF.R.S32.HI R5, RZ, 0x1f, R4.reuse ;  /* 0x0000001fff057819 */ /* 0x100fe20000011404 */
[----:B------:R-:W1:Y:S02]  /*0c00*/  LDCU.64 UR10, c[0x0][0x380] ;  /* 0x00007000ff0a77ac */ /* 0x000e640008000a00 */
[----:B0-----:R-:W-:-:S04]  /*0c10*/  IMAD.WIDE.U32 R4, R6, UR4, R4 ;  /* 0x0000000406047c25 */ /* 0x001fc8000f8e0004 */
[----:B------:R-:W-:Y:S01]  /*0c20*/  IMAD R6, R6, UR5, R5 ;  /* 0x0000000506067c24 */ /* 0x000fe2000f8e0205 */
[----:B-1----:R-:W-:-:S04]  /*0c30*/  IADD3 R4, P0, PT, R4, UR10, RZ ;  /* 0x0000000a04047c10 */ /* 0x002fc8000ff1e0ff */
[----:B------:R-:W-:-:S05]  /*0c40*/  IADD3.X R5, PT, PT, R6, UR11, RZ, P0, !PT ;  /* 0x0000000b06057c10 */ /* 0x000fca00087fe4ff */
[----:B------:R-:W-:Y:S01]  /*0c50*/  STG.E.U8 desc[UR8][R4.64], R2 ;  /* 0x0000000204007986 */ /* 0x000fe2000c101108 */
[----:B------:R-:W-:Y:S05]  /*0c60*/  EXIT ;  /* 0x000000000000794d */ /* 0x000fea0003800000 */
.L_x_6:
[----:B------:R-:W-:-:S00]  /*0c70*/  BRA `(.L_x_6) ;  /* 0xfffffffc00fc7947 */ /* 0x000fc0000383ffff */
[----:B------:R-:W-:-:S00]  /*0c80*/  NOP ;  /* 0x0000000000007918 */ /* 0x000fc00000000000 */
[----:B------:R-:W-:-:S00]  /*0c90*/  NOP ;  /* 0x0000000000007918 */ /* 0x000fc00000000000 */
[----:B------:R-:W-:-:S00]  /*0ca0*/  NOP ;  /* 0x0000000000007918 */ /* 0x000fc00000000000 */
[----:B------:R-:W-:-:S00]  /*0cb0*/  NOP ;  /* 0x0000000000007918 */ /* 0x000fc00000000000 */
[----:B------:R-:W-:-:S00]  /*0cc0*/  NOP ;  /* 0x0000000000007918 */ /* 0x000fc00000000000 */
[----:B------:R-:W-:-:S00]  /*0cd0*/  NOP ;  /* 0x0000000000007918 */ /* 0x000fc00000000000 */
[----:B------:R-:W-:-:S00]  /*0ce0*/  NOP ;  /* 0x0000000000007918 */ /* 0x000fc00000000000 */
[----:B------:R-:W-:-:S00]  /*0cf0*/  NOP ;  /* 0x0000000000007918 */ /* 0x000fc00000000000 */
.L_x_7:


//--------------------- .nv.shared.reserved.0     --------------------------
	.section	.nv.shared.reserved.0,"aw",@nobits
	.weak		__nv_reservedSMEM_offset_0_alias
	.size		__nv_reservedSMEM_offset_0_alias, 0, 64
	.other		__nv_reservedSMEM_offset_0_alias,@"STO_CUDA_RESERVED_SHARED STV_DEFAULT"
__nv_reservedSMEM_offset_0_alias:
	.zero		0
	.zero		64


//--------------------- .nv.constant0._Z17aggregationKernelPh14cudaPitchedPtrjjjm --------------------------
	.section	.nv.constant0._Z17aggregationKernelPh14cudaPitchedPtrjjjm,"a",@progbits
	.sectionflags	@""
	.align	4
.nv.constant0._Z17aggregationKernelPh14cudaPitchedPtrjjjm:
	.zero		960


//--------------------- SYMBOLS --------------------------

	.type		.nv.reservedSmem.offset0,@object
	.size		.nv.reservedSmem.offset0,0x4
